//
// Generated by NVIDIA NVVM Compiler
//
// Compiler Build ID: CL-36424714
// Cuda compilation tools, release 13.0, V13.0.88
// Based on NVVM 20.0.0
//

.version 9.0
.target sm_100
.address_size 64

	// .globl	_Z26triplet_margin_loss_kernelPKfS0_S0_Pfif

.visible .entry _Z26triplet_margin_loss_kernelPKfS0_S0_Pfif(
	.param .u64 .ptr .align 1 _Z26triplet_margin_loss_kernelPKfS0_S0_Pfif_param_0,
	.param .u64 .ptr .align 1 _Z26triplet_margin_loss_kernelPKfS0_S0_Pfif_param_1,
	.param .u64 .ptr .align 1 _Z26triplet_margin_loss_kernelPKfS0_S0_Pfif_param_2,
	.param .u64 .ptr .align 1 _Z26triplet_margin_loss_kernelPKfS0_S0_Pfif_param_3,
	.param .u32 _Z26triplet_margin_loss_kernelPKfS0_S0_Pfif_param_4,
	.param .f32 _Z26triplet_margin_loss_kernelPKfS0_S0_Pfif_param_5
)
{
	.reg .pred 	%p<2>;
	.reg .b32 	%r<7>;
	.reg .b32 	%f<28>;
	.reg .b64 	%rd<15>;

	ld.param.u64 	%rd1, [_Z26triplet_margin_loss_kernelPKfS0_S0_Pfif_param_0];
	ld.param.u64 	%rd2, [_Z26triplet_margin_loss_kernelPKfS0_S0_Pfif_param_1];
	ld.param.u64 	%rd3, [_Z26triplet_margin_loss_kernelPKfS0_S0_Pfif_param_2];
	ld.param.u64 	%rd4, [_Z26triplet_margin_loss_kernelPKfS0_S0_Pfif_param_3];
	ld.param.u32 	%r2, [_Z26triplet_margin_loss_kernelPKfS0_S0_Pfif_param_4];
	ld.param.f32 	%f1, [_Z26triplet_margin_loss_kernelPKfS0_S0_Pfif_param_5];
	mov.u32 	%r3, %ctaid.x;
	mov.u32 	%r4, %ntid.x;
	mov.u32 	%r5, %tid.x;
	mad.lo.s32 	%r1, %r3, %r4, %r5;
	setp.ge.s32 	%p1, %r1, %r2;
	@%p1 bra 	$L__BB0_2;
	cvta.to.global.u64 	%rd5, %rd4;
	cvta.to.global.u64 	%rd6, %rd1;
	cvta.to.global.u64 	%rd7, %rd2;
	cvta.to.global.u64 	%rd8, %rd3;
	mul.lo.s32 	%r6, %r1, 3;
	mul.wide.s32 	%rd9, %r6, 4;
	add.s64 	%rd10, %rd6, %rd9;
	ld.global.f32 	%f2, [%rd10];
	add.s64 	%rd11, %rd7, %rd9;
	ld.global.f32 	%f3, [%rd11];
	sub.f32 	%f4, %f2, %f3;
	fma.rn.f32 	%f5, %f4, %f4, 0f00000000;
	add.s64 	%rd12, %rd8, %rd9;
	ld.global.f32 	%f6, [%rd12];
	sub.f32 	%f7, %f2, %f6;
	fma.rn.f32 	%f8, %f7, %f7, 0f00000000;
	ld.global.f32 	%f9, [%rd10+4];
	ld.global.f32 	%f10, [%rd11+4];
	sub.f32 	%f11, %f9, %f10;
	fma.rn.f32 	%f12, %f11, %f11, %f5;
	ld.global.f32 	%f13, [%rd12+4];
	sub.f32 	%f14, %f9, %f13;
	fma.rn.f32 	%f15, %f14, %f14, %f8;
	ld.global.f32 	%f16, [%rd10+8];
	ld.global.f32 	%f17, [%rd11+8];
	sub.f32 	%f18, %f16, %f17;
	fma.rn.f32 	%f19, %f18, %f18, %f12;
	ld.global.f32 	%f20, [%rd12+8];
	sub.f32 	%f21, %f16, %f20;
	fma.rn.f32 	%f22, %f21, %f21, %f15;
	sqrt.rn.f32 	%f23, %f19;
	sqrt.rn.f32 	%f24, %f22;
	sub.f32 	%f25, %f23, %f24;
	add.f32 	%f26, %f1, %f25;
	max.f32 	%f27, %f26, 0f00000000;
	mul.wide.s32 	%rd13, %r1, 4;
	add.s64 	%rd14, %rd5, %rd13;
	st.global.f32 	[%rd14], %f27;
$L__BB0_2:
	ret;

}


// ===== COMPILED SASS (sm_100) =====

	.target	sm_100

	.elftype	@"ET_EXEC"


//--------------------- .note.nv.tkinfo           --------------------------
	.section	.note.nv.tkinfo,"",@"SHT_NOTE"
	.sectionflags	@"SHF_NOTE_NV_TKINFO"
	.tkinfo
        /*0018*/ 	.word	0x00000002
        /*0030*/ 	.string	""
        /*0030*/ 	.string	"ptxas"
        /*0030*/ 	.string	"Cuda compilation tools, release 13.0, V13.0.88"
        /*0030*/ 	.string	"Build cuda_13.0.r13.0/compiler.36424714_0"
        /*0030*/ 	.string	"-arch sm_100 -m 64 "



//--------------------- .note.nv.cuinfo           --------------------------
	.section	.note.nv.cuinfo,"",@"SHT_NOTE"
	.sectionflags	@"SHF_NOTE_NV_CUINFO"
        /*0018*/ 	.short	0x0002
        /*001a*/ 	.short	0x0064
        /*001c*/ 	.short	0x0082
	.zero		2


//--------------------- .nv.info                  --------------------------
	.section	.nv.info,"",@"SHT_CUDA_INFO"
	.align	4


	//----- nvinfo : EIATTR_REGCOUNT
	.align		4
        /*0000*/ 	.byte	0x04, 0x2f
        /*0002*/ 	.short	(.L_1 - .L_0)
	.align		4
.L_0:
        /*0004*/ 	.word	index@(_Z26triplet_margin_loss_kernelPKfS0_S0_Pfif)
        /*0008*/ 	.word	0x00000016


	//----- nvinfo : EIATTR_FRAME_SIZE
	.align		4
.L_1:
        /*000c*/ 	.byte	0x04, 0x11
        /*000e*/ 	.short	(.L_3 - .L_2)
	.align		4
.L_2:
        /*0010*/ 	.word	index@($__internal_0_$__cuda_sm20_sqrt_rn_f32_slowpath)
        /*0014*/ 	.word	0x00000000


	//----- nvinfo : EIATTR_FRAME_SIZE
	.align		4
.L_3:
        /*0018*/ 	.byte	0x04, 0x11
        /*001a*/ 	.short	(.L_5 - .L_4)
	.align		4
.L_4:
        /*001c*/ 	.word	index@(_Z26triplet_margin_loss_kernelPKfS0_S0_Pfif)
        /*0020*/ 	.word	0x00000000


	//----- nvinfo : EIATTR_MIN_STACK_SIZE
	.align		4
.L_5:
        /*0024*/ 	.byte	0x04, 0x12
        /*0026*/ 	.short	(.L_7 - .L_6)
	.align		4
.L_6:
        /*0028*/ 	.word	index@(_Z26triplet_margin_loss_kernelPKfS0_S0_Pfif)
        /*002c*/ 	.word	0x00000000
.L_7:


//--------------------- .nv.compat                --------------------------
	.section	.nv.compat,"",@"SHT_CUDA_COMPAT_INFO"
	.align	4
        /*0000*/ 	.byte	0x02, 0x09, 0x00, 0x00, 0x02, 0x02, 0x01, 0x00, 0x02, 0x05, 0x05, 0x00, 0x03, 0x07, 0x01, 0x01
        /*0010*/ 	.byte	0x02, 0x03, 0x00, 0x00, 0x02, 0x06, 0x01, 0x00, 0x04, 0x0b, 0x08, 0x00, 0x01, 0x00, 0x00, 0x00
        /*0020*/ 	.byte	0x00, 0x00, 0x00, 0x00


//--------------------- .nv.info._Z26triplet_margin_loss_kernelPKfS0_S0_Pfif --------------------------
	.section	.nv.info._Z26triplet_margin_loss_kernelPKfS0_S0_Pfif,"",@"SHT_CUDA_INFO"
	.sectionflags	@""
	.align	4


	//----- nvinfo : EIATTR_CUDA_API_VERSION
	.align		4
        /*0000*/ 	.byte	0x04, 0x37
        /*0002*/ 	.short	(.L_9 - .L_8)
.L_8:
        /*0004*/ 	.word	0x00000082


	//----- nvinfo : EIATTR_KPARAM_INFO
	.align		4
.L_9:
        /*0008*/ 	.byte	0x04, 0x17
        /*000a*/ 	.short	(.L_11 - .L_10)
.L_10:
        /*000c*/ 	.word	0x00000000
        /*0010*/ 	.short	0x0005
        /*0012*/ 	.short	0x0024
        /*0014*/ 	.byte	0x00, 0xf0, 0x11, 0x00


	//----- nvinfo : EIATTR_KPARAM_INFO
	.align		4
.L_11:
        /*0018*/ 	.byte	0x04, 0x17
        /*001a*/ 	.short	(.L_13 - .L_12)
.L_12:
        /*001c*/ 	.word	0x00000000
        /*0020*/ 	.short	0x0004
        /*0022*/ 	.short	0x0020
        /*0024*/ 	.byte	0x00, 0xf0, 0x11, 0x00


	//----- nvinfo : EIATTR_KPARAM_INFO
	.align		4
.L_13:
        /*0028*/ 	.byte	0x04, 0x17
        /*002a*/ 	.short	(.L_15 - .L_14)
.L_14:
        /*002c*/ 	.word	0x00000000
        /*0030*/ 	.short	0x0003
        /*0032*/ 	.short	0x0018
        /*0034*/ 	.byte	0x00, 0xf5, 0x21, 0x00


	//----- nvinfo : EIATTR_KPARAM_INFO
	.align		4
.L_15:
        /*0038*/ 	.byte	0x04, 0x17
        /*003a*/ 	.short	(.L_17 - .L_16)
.L_16:
        /*003c*/ 	.word	0x00000000
        /*0040*/ 	.short	0x0002
        /*0042*/ 	.short	0x0010
        /*0044*/ 	.byte	0x00, 0xf5, 0x21, 0x00


	//----- nvinfo : EIATTR_KPARAM_INFO
	.align		4
.L_17:
        /*0048*/ 	.byte	0x04, 0x17
        /*004a*/ 	.short	(.L_19 - .L_18)
.L_18:
        /*004c*/ 	.word	0x00000000
        /*0050*/ 	.short	0x0001
        /*0052*/ 	.short	0x0008
        /*0054*/ 	.byte	0x00, 0xf5, 0x21, 0x00


	//----- nvinfo : EIATTR_KPARAM_INFO
	.align		4
.L_19:
        /*0058*/ 	.byte	0x04, 0x17
        /*005a*/ 	.short	(.L_21 - .L_20)
.L_20:
        /*005c*/ 	.word	0x00000000
        /*0060*/ 	.short	0x0000
        /*0062*/ 	.short	0x0000
        /*0064*/ 	.byte	0x00, 0xf5, 0x21, 0x00


	//----- nvinfo : EIATTR_SPARSE_MMA_MASK
	.align		4
.L_21:
        /*0068*/ 	.byte	0x03, 0x50
        /*006a*/ 	.short	0x0000


	//----- nvinfo : EIATTR_MAXREG_COUNT
	.align		4
        /*006c*/ 	.byte	0x03, 0x1b
        /*006e*/ 	.short	0x00ff


	//----- nvinfo : EIATTR_MERCURY_ISA_VERSION
	.align		4
        /*0070*/ 	.byte	0x03, 0x5f
        /*0072*/ 	.short	0x0101


	//----- nvinfo : EIATTR_VRC_CTA_INIT_COUNT
	.align		4
        /*0074*/ 	.byte	0x02, 0x4a
	.zero		1
	.zero		1


	//----- nvinfo : EIATTR_EXIT_INSTR_OFFSETS
	.align		4
        /*0078*/ 	.byte	0x04, 0x1c
        /*007a*/ 	.short	(.L_23 - .L_22)


	//   ....[0]....
.L_22:
        /*007c*/ 	.word	0x00000070


	//   ....[1]....
        /*0080*/ 	.word	0x00000490


	//----- nvinfo : EIATTR_CRS_STACK_SIZE
	.align		4
.L_23:
        /*0084*/ 	.byte	0x04, 0x1e
        /*0086*/ 	.short	(.L_25 - .L_24)
.L_24:
        /*0088*/ 	.word	0x00000000


	//----- nvinfo : EIATTR_CBANK_PARAM_SIZE
	.align		4
.L_25:
        /*008c*/ 	.byte	0x03, 0x19
        /*008e*/ 	.short	0x0028


	//----- nvinfo : EIATTR_PARAM_CBANK
	.align		4
        /*0090*/ 	.byte	0x04, 0x0a
        /*0092*/ 	.short	(.L_27 - .L_26)
	.align		4
.L_26:
        /*0094*/ 	.word	index@(.nv.constant0._Z26triplet_margin_loss_kernelPKfS0_S0_Pfif)
        /*0098*/ 	.short	0x0380
        /*009a*/ 	.short	0x0028


	//----- nvinfo : EIATTR_SW_WAR
	.align		4
.L_27:
        /*009c*/ 	.byte	0x04, 0x36
        /*009e*/ 	.short	(.L_29 - .L_28)
.L_28:
        /*00a0*/ 	.word	0x00000008
.L_29:


//--------------------- .nv.callgraph             --------------------------
	.section	.nv.callgraph,"",@"SHT_CUDA_CALLGRAPH"
	.align	4
	.sectionentsize	8
	.align		4
        /*0000*/ 	.word	0x00000000
	.align		4
        /*0004*/ 	.word	0xffffffff
	.align		4
        /*0008*/ 	.word	0x00000000
	.align		4
        /*000c*/ 	.word	0xfffffffe
	.align		4
        /*0010*/ 	.word	0x00000000
	.align		4
        /*0014*/ 	.word	0xfffffffd
	.align		4
        /*0018*/ 	.word	0x00000000
	.align		4
        /*001c*/ 	.word	0xfffffffc


//--------------------- .text._Z26triplet_margin_loss_kernelPKfS0_S0_Pfif --------------------------
	.section	.text._Z26triplet_margin_loss_kernelPKfS0_S0_Pfif,"ax",@progbits
	.align	128
        .global         _Z26triplet_margin_loss_kernelPKfS0_S0_Pfif
        .type           _Z26triplet_margin_loss_kernelPKfS0_S0_Pfif,@function
        .size           _Z26triplet_margin_loss_kernelPKfS0_S0_Pfif,(.L_x_8 - _Z26triplet_margin_loss_kernelPKfS0_S0_Pfif)
        .other          _Z26triplet_margin_loss_kernelPKfS0_S0_Pfif,@"STO_CUDA_ENTRY STV_DEFAULT"
_Z26triplet_margin_loss_kernelPKfS0_S0_Pfif:
.text._Z26triplet_margin_loss_kernelPKfS0_S0_Pfif:
[----:B------:R-:W-:Y:S01]  /*0000*/  LDC R1, c[0x0][0x37c] ;  /* 0x0000df00ff017b82 */ /* 0x000fe20000000800 */
[----:B------:R-:W0:Y:S07]  /*0010*/  S2R R3, SR_TID.X ;  /* 0x0000000000037919 */ /* 0x000e2e0000002100 */
[----:B------:R-:W0:Y:S01]  /*0020*/  S2UR UR4, SR_CTAID.X ;  /* 0x00000000000479c3 */ /* 0x000e220000002500 */
[----:B------:R-:W1:Y:S07]  /*0030*/  LDCU UR5, c[0x0][0x3a0] ;  /* 0x00007400ff0577ac */ /* 0x000e6e0008000800 */
[----:B------:R-:W0:Y:S02]  /*0040*/  LDC R2, c[0x0][0x360] ;  /* 0x0000d800ff027b82 */ /* 0x000e240000000800 */
[----:B0-----:R-:W-:-:S05]  /*0050*/  IMAD R2, R2, UR4, R3 ;  /* 0x0000000402027c24 */ /* 0x001fca000f8e0203 */
[----:B-1----:R-:W-:-:S13]  /*0060*/  ISETP.GE.AND P0, PT, R2, UR5, PT ;  /* 0x0000000502007c0c */ /* 0x002fda000bf06270 */
[----:B------:R-:W-:Y:S05]  /*0070*/  @P0 EXIT ;  /* 0x000000000000094d */ /* 0x000fea0003800000 */
[----:B------:R-:W0:Y:S01]  /*0080*/  LDC.64 R4, c[0x0][0x380] ;  /* 0x0000e000ff047b82 */ /* 0x000e220000000a00 */
[----:B------:R-:W1:Y:S01]  /*0090*/  LDCU.64 UR4, c[0x0][0x358] ;  /* 0x00006b00ff0477ac */ /* 0x000e620008000a00 */
[----:B------:R-:W-:-:S06]  /*00a0*/  LEA R3, R2, R2, 0x1 ;  /* 0x0000000202037211 */ /* 0x000fcc00078e08ff */
[----:B------:R-:W2:Y:S08]  /*00b0*/  LDC.64 R6, c[0x0][0x388] ;  /* 0x0000e200ff067b82 */ /* 0x000eb00000000a00 */
[----:B------:R-:W3:Y:S01]  /*00c0*/  LDC.64 R8, c[0x0][0x390] ;  /* 0x0000e400ff087b82 */ /* 0x000ee20000000a00 */
[----:B0-----:R-:W-:-:S05]  /*00d0*/  IMAD.WIDE R4, R3, 0x4, R4 ;  /* 0x0000000403047825 */ /* 0x001fca00078e0204 */
[----:B-1----:R-:W4:Y:S01]  /*00e0*/  LDG.E R10, desc[UR4][R4.64] ;  /* 0x00000004040a7981 */ /* 0x002f22000c1e1900 */
[----:B--2---:R-:W-:-:S03]  /*00f0*/  IMAD.WIDE R6, R3, 0x4, R6 ;  /* 0x0000000403067825 */ /* 0x004fc600078e0206 */
[----:B------:R-:W2:Y:S04]  /*0100*/  LDG.E R12, desc[UR4][R4.64+0x4] ;  /* 0x00000404040c7981 */ /* 0x000ea8000c1e1900 */
[----:B------:R-:W4:Y:S04]  /*0110*/  LDG.E R11, desc[UR4][R6.64] ;  /* 0x00000004060b7981 */ /* 0x000f28000c1e1900 */
[----:B------:R-:W2:Y:S01]  /*0120*/  LDG.E R13, desc[UR4][R6.64+0x4] ;  /* 0x00000404060d7981 */ /* 0x000ea2000c1e1900 */
[----:B---3--:R-:W-:-:S03]  /*0130*/  IMAD.WIDE R8, R3, 0x4, R8 ;  /* 0x0000000403087825 */ /* 0x008fc600078e0208 */
[----:B------:R-:W3:Y:S04]  /*0140*/  LDG.E R14, desc[UR4][R4.64+0x8] ;  /* 0x00000804040e7981 */ /* 0x000ee8000c1e1900 */
[----:B------:R-:W3:Y:S04]  /*0150*/  LDG.E R17, desc[UR4][R6.64+0x8] ;  /* 0x0000080406117981 */ /* 0x000ee8000c1e1900 */
[----:B------:R-:W5:Y:S04]  /*0160*/  LDG.E R3, desc[UR4][R8.64] ;  /* 0x0000000408037981 */ /* 0x000f68000c1e1900 */
[----:B------:R-:W5:Y:S04]  /*0170*/  LDG.E R15, desc[UR4][R8.64+0x4] ;  /* 0x00000404080f7981 */ /* 0x000f68000c1e1900 */
[----:B------:R-:W5:Y:S01]  /*0180*/  LDG.E R19, desc[UR4][R8.64+0x8] ;  /* 0x0000080408137981 */ /* 0x000f62000c1e1900 */
[----:B------:R-:W-:Y:S01]  /*0190*/  BSSY.RECONVERGENT B0, `(.L_x_0) ;  /* 0x000001a000007945 */ /* 0x000fe20003800200 */
[----:B----4-:R-:W-:Y:S01]  /*01a0*/  FADD R0, R10, -R11 ;  /* 0x8000000b0a007221 */ /* 0x010fe20000000000 */
[----:B--2---:R-:W-:-:S03]  /*01b0*/  FADD R13, R12, -R13 ;  /* 0x8000000d0c0d7221 */ /* 0x004fc60000000000 */
[----:B------:R-:W-:-:S04]  /*01c0*/  FFMA R0, R0, R0, RZ ;  /* 0x0000000000007223 */ /* 0x000fc800000000ff */
[----:B------:R-:W-:Y:S01]  /*01d0*/  FFMA R0, R13, R13, R0 ;  /* 0x0000000d0d007223 */ /* 0x000fe20000000000 */
[----:B---3--:R-:W-:-:S04]  /*01e0*/  FADD R17, R14, -R17 ;  /* 0x800000110e117221 */ /* 0x008fc80000000000 */
[----:B------:R-:W-:Y:S01]  /*01f0*/  FFMA R17, R17, R17, R0 ;  /* 0x0000001111117223 */ /* 0x000fe20000000000 */
[----:B-----5:R-:W-:-:S04]  /*0200*/  FADD R0, R10, -R3 ;  /* 0x800000030a007221 */ /* 0x020fc80000000000 */
[----:B------:R-:W-:Y:S01]  /*0210*/  IADD3 R3, PT, PT, R17, -0xd000000, RZ ;  /* 0xf300000011037810 */ /* 0x000fe20007ffe0ff */
[----:B------:R0:W1:Y:S03]  /*0220*/  MUFU.RSQ R4, R17 ;  /* 0x0000001100047308 */ /* 0x0000660000001400 */
[----:B------:R-:W-:Y:S01]  /*0230*/  ISETP.GT.U32.AND P0, PT, R3, 0x727fffff, PT ;  /* 0x727fffff0300780c */ /* 0x000fe20003f04070 */
[----:B------:R-:W-:Y:S01]  /*0240*/  FADD R15, R12, -R15 ;  /* 0x8000000f0c0f7221 */ /* 0x000fe20000000000 */
[----:B------:R-:W-:Y:S01]  /*0250*/  FFMA R0, R0, R0, RZ ;  /* 0x0000000000007223 */ /* 0x000fe200000000ff */
[----:B------:R-:W-:-:S03]  /*0260*/  FADD R19, R14, -R19 ;  /* 0x800000130e137221 */ /* 0x000fc60000000000 */
[----:B------:R-:W-:-:S04]  /*0270*/  FFMA R0, R15, R15, R0 ;  /* 0x0000000f0f007223 */ /* 0x000fc80000000000 */
[----:B------:R-:W-:-:S03]  /*0280*/  FFMA R19, R19, R19, R0 ;  /* 0x0000001313137223 */ /* 0x000fc60000000000 */
[----:B0-----:R-:W-:Y:S05]  /*0290*/  @!P0 BRA `(.L_x_1) ;  /* 0x0000000000148947 */ /* 0x001fea0003800000 */
[----:B------:R-:W-:Y:S02]  /*02a0*/  MOV R0, R17 ;  /* 0x0000001100007202 */ /* 0x000fe40000000f00 */
[----:B------:R-:W-:-:S07]  /*02b0*/  MOV R9, 0x2d0 ;  /* 0x000002d000097802 */ /* 0x000fce0000000f00 */
[----:B-1----:R-:W-:Y:S05]  /*02c0*/  CALL.REL.NOINC `($__internal_0_$__cuda_sm20_sqrt_rn_f32_slowpath) ;  /* 0x0000000000747944 */ /* 0x002fea0003c00000 */
[----:B------:R-:W-:Y:S01]  /*02d0*/  MOV R3, R0 ;  /* 0x0000000000037202 */ /* 0x000fe20000000f00 */
[----:B------:R-:W-:Y:S06]  /*02e0*/  BRA `(.L_x_2) ;  /* 0x0000000000107947 */ /* 0x000fec0003800000 */
.L_x_1:
[----:B-1----:R-:W-:Y:S01]  /*02f0*/  FMUL.FTZ R0, R17, R4 ;  /* 0x0000000411007220 */ /* 0x002fe20000410000 */
[----:B------:R-:W-:-:S03]  /*0300*/  FMUL.FTZ R4, R4, 0.5 ;  /* 0x3f00000004047820 */ /* 0x000fc60000410000 */
[----:B------:R-:W-:-:S04]  /*0310*/  FFMA R3, -R0, R0, R17 ;  /* 0x0000000000037223 */ /* 0x000fc80000000111 */
[----:B------:R-:W-:-:S07]  /*0320*/  FFMA R3, R3, R4, R0 ;  /* 0x0000000403037223 */ /* 0x000fce0000000000 */
.L_x_2:
[----:B------:R-:W-:Y:S05]  /*0330*/  BSYNC.RECONVERGENT B0 ;  /* 0x0000000000007941 */ /* 0x000fea0003800200 */
.L_x_0:
[----:B------:R-:W-:Y:S01]  /*0340*/  IADD3 R4, PT, PT, R19, -0xd000000, RZ ;  /* 0xf300000013047810 */ /* 0x000fe20007ffe0ff */
[----:B------:R0:W1:Y:S01]  /*0350*/  MUFU.RSQ R0, R19 ;  /* 0x0000001300007308 */ /* 0x0000620000001400 */
[----:B------:R-:W-:Y:S02]  /*0360*/  BSSY.RECONVERGENT B0, `(.L_x_3) ;  /* 0x000000b000007945 */ /* 0x000fe40003800200 */
[----:B------:R-:W-:-:S13]  /*0370*/  ISETP.GT.U32.AND P0, PT, R4, 0x727fffff, PT ;  /* 0x727fffff0400780c */ /* 0x000fda0003f04070 */
[----:B0-----:R-:W-:Y:S05]  /*0380*/  @!P0 BRA `(.L_x_4) ;  /* 0x0000000000108947 */ /* 0x001fea0003800000 */
[----:B-1----:R-:W-:Y:S02]  /*0390*/  MOV R0, R19 ;  /* 0x0000001300007202 */ /* 0x002fe40000000f00 */
[----:B------:R-:W-:-:S07]  /*03a0*/  MOV R9, 0x3c0 ;  /* 0x000003c000097802 */ /* 0x000fce0000000f00 */
[----:B------:R-:W-:Y:S05]  /*03b0*/  CALL.REL.NOINC `($__internal_0_$__cuda_sm20_sqrt_rn_f32_slowpath) ;  /* 0x0000000000387944 */ /* 0x000fea0003c00000 */
[----:B------:R-:W-:Y:S05]  /*03c0*/  BRA `(.L_x_5) ;  /* 0x0000000000107947 */ /* 0x000fea0003800000 */
.L_x_4:
[----:B-1----:R-:W-:Y:S01]  /*03d0*/  FMUL.FTZ R4, R19, R0 ;  /* 0x0000000013047220 */ /* 0x002fe20000410000 */
[----:B------:R-:W-:-:S03]  /*03e0*/  FMUL.FTZ R0, R0, 0.5 ;  /* 0x3f00000000007820 */ /* 0x000fc60000410000 */
[----:B------:R-:W-:-:S04]  /*03f0*/  FFMA R19, -R4, R4, R19 ;  /* 0x0000000404137223 */ /* 0x000fc80000000113 */
[----:B------:R-:W-:-:S07]  /*0400*/  FFMA R0, R19, R0, R4 ;  /* 0x0000000013007223 */ /* 0x000fce0000000004 */
.L_x_5:
[----:B------:R-:W-:Y:S05]  /*0410*/  BSYNC.RECONVERGENT B0 ;  /* 0x0000000000007941 */ /* 0x000fea0003800200 */
.L_x_3:
[----:B------:R-:W0:Y:S01]  /*0420*/  LDC.64 R4, c[0x0][0x398] ;  /* 0x0000e600ff047b82 */ /* 0x000e220000000a00 */
[----:B------:R-:W1:Y:S01]  /*0430*/  LDCU UR6, c[0x0][0x3a4] ;  /* 0x00007480ff0677ac */ /* 0x000e620008000800 */
[----:B------:R-:W-:-:S04]  /*0440*/  FADD R0, -R0, R3 ;  /* 0x0000000300007221 */ /* 0x000fc80000000100 */
[----:B-1----:R-:W-:Y:S01]  /*0450*/  FADD R0, R0, UR6 ;  /* 0x0000000600007e21 */ /* 0x002fe20008000000 */
[----:B0-----:R-:W-:-:S04]  /*0460*/  IMAD.WIDE R2, R2, 0x4, R4 ;  /* 0x0000000402027825 */ /* 0x001fc800078e0204 */
[----:B------:R-:W-:-:S05]  /*0470*/  FMNMX R5, RZ, R0, !PT ;  /* 0x00000000ff057209 */ /* 0x000fca0007800000 */
[----:B------:R-:W-:Y:S01]  /*0480*/  STG.E desc[UR4][R2.64], R5 ;  /* 0x0000000502007986 */ /* 0x000fe2000c101904 */
[----:B------:R-:W-:Y:S05]  /*0490*/  EXIT ;  /* 0x000000000000794d */ /* 0x000fea0003800000 */
        .weak           $__internal_0_$__cuda_sm20_sqrt_rn_f32_slowpath
        .type           $__internal_0_$__cuda_sm20_sqrt_rn_f32_slowpath,@function
        .size           $__internal_0_$__cuda_sm20_sqrt_rn_f32_slowpath,(.L_x_8 - $__internal_0_$__cuda_sm20_sqrt_rn_f32_slowpath)
$__internal_0_$__cuda_sm20_sqrt_rn_f32_slowpath:
[----:B------:R-:W-:-:S13]  /*04a0*/  LOP3.LUT P0, RZ, R0, 0x7fffffff, RZ, 0xc0, !PT ;  /* 0x7fffffff00ff7812 */ /* 0x000fda000780c0ff */
[----:B------:R-:W-:Y:S01]  /*04b0*/  @!P0 MOV R4, R0 ;  /* 0x0000000000048202 */ /* 0x000fe20000000f00 */
[----:B------:R-:W-:Y:S06]  /*04c0*/  @!P0 BRA `(.L_x_6) ;  /* 0x0000000000408947 */ /* 0x000fec0003800000 */
[----:B------:R-:W-:-:S13]  /*04d0*/  FSETP.GEU.FTZ.AND P0, PT, R0, RZ, PT ;  /* 0x000000ff0000720b */ /* 0x000fda0003f1e000 */
[----:B------:R-:W-:Y:S01]  /*04e0*/  @!P0 MOV R4, 0x7fffffff ;  /* 0x7fffffff00048802 */ /* 0x000fe20000000f00 */
[----:B------:R-:W-:Y:S06]  /*04f0*/  @!P0 BRA `(.L_x_6) ;  /* 0x0000000000348947 */ /* 0x000fec0003800000 */
[----:B------:R-:W-:-:S13]  /*0500*/  FSETP.GTU.FTZ.AND P0, PT, |R0|, +INF , PT ;  /* 0x7f8000000000780b */ /* 0x000fda0003f1c200 */
[----:B------:R-:W-:Y:S01]  /*0510*/  @P0 FADD.FTZ R4, R0, 1 ;  /* 0x3f80000000040421 */ /* 0x000fe20000010000 */
[----:B------:R-:W-:Y:S06]  /*0520*/  @P0 BRA `(.L_x_6) ;  /* 0x0000000000280947 */ /* 0x000fec0003800000 */
[----:B------:R-:W-:-:S13]  /*0530*/  FSETP.NEU.FTZ.AND P0, PT, |R0|, +INF , PT ;  /* 0x7f8000000000780b */ /* 0x000fda0003f1d200 */
[----:B------:R-:W-:-:S04]  /*0540*/  @P0 FFMA R5, R0, 1.84467440737095516160e+19, RZ ;  /* 0x5f80000000050823 */ /* 0x000fc800000000ff */
[----:B------:R-:W0:Y:S02]  /*0550*/  @P0 MUFU.RSQ R4, R5 ;  /* 0x0000000500040308 */ /* 0x000e240000001400 */
[----:B0-----:R-:W-:Y:S01]  /*0560*/  @P0 FMUL.FTZ R6, R5, R4 ;  /* 0x0000000405060220 */ /* 0x001fe20000410000 */
[----:B------:R-:W-:Y:S01]  /*0570*/  @P0 FMUL.FTZ R8, R4, 0.5 ;  /* 0x3f00000004080820 */ /* 0x000fe20000410000 */
[----:B------:R-:W-:Y:S02]  /*0580*/  @!P0 MOV R4, R0 ;  /* 0x0000000000048202 */ /* 0x000fe40000000f00 */
[----:B------:R-:W-:-:S04]  /*0590*/  @P0 FADD.FTZ R7, -R6, -RZ ;  /* 0x800000ff06070221 */ /* 0x000fc80000010100 */
[----:B------:R-:W-:-:S04]  /*05a0*/  @P0 FFMA R7, R6, R7, R5 ;  /* 0x0000000706070223 */ /* 0x000fc80000000005 */
[----:B------:R-:W-:-:S04]  /*05b0*/  @P0 FFMA R7, R7, R8, R6 ;  /* 0x0000000807070223 */ /* 0x000fc80000000006 */
[----:B------:R-:W-:-:S07]  /*05c0*/  @P0 FMUL.FTZ R4, R7, 2.3283064365386962891e-10 ;  /* 0x2f80000007040820 */ /* 0x000fce0000410000 */
.L_x_6:
[----:B------:R-:W-:Y:S01]  /*05d0*/  HFMA2 R5, -RZ, RZ, 0, 0 ;  /* 0x00000000ff057431 */ /* 0x000fe200000001ff */
[----:B------:R-:W-:Y:S02]  /*05e0*/  MOV R0, R4 ;  /* 0x0000000400007202 */ /* 0x000fe40000000f00 */
[----:B------:R-:W-:-:S04]  /*05f0*/  MOV R4, R9 ;  /* 0x0000000900047202 */ /* 0x000fc80000000f00 */
[----:B------:R-:W-:Y:S05]  /*0600*/  RET.REL.NODEC R4 `(_Z26triplet_margin_loss_kernelPKfS0_S0_Pfif) ;  /* 0xfffffff8047c7950 */ /* 0x000fea0003c3ffff */
.L_x_7:
[----:B------:R-:W-:-:S00]  /*0610*/  BRA `(.L_x_7) ;  /* 0xfffffffc00fc7947 */ /* 0x000fc0000383ffff */
[----:B------:R-:W-:-:S00]  /*0620*/  NOP ;  /* 0x0000000000007918 */ /* 0x000fc00000000000 */
        /* <DEDUP_REMOVED lines=13> */
.L_x_8:


//--------------------- .nv.shared.reserved.0     --------------------------
	.section	.nv.shared.reserved.0,"aw",@nobits
	.weak		__nv_reservedSMEM_offset_0_alias
	.size		__nv_reservedSMEM_offset_0_alias, 0, 64
	.other		__nv_reservedSMEM_offset_0_alias,@"STO_CUDA_RESERVED_SHARED STV_DEFAULT"
__nv_reservedSMEM_offset_0_alias:
	.zero		0
	.zero		64


//--------------------- .nv.constant0._Z26triplet_margin_loss_kernelPKfS0_S0_Pfif --------------------------
	.section	.nv.constant0._Z26triplet_margin_loss_kernelPKfS0_S0_Pfif,"a",@progbits
	.sectionflags	@""
	.align	4
.nv.constant0._Z26triplet_margin_loss_kernelPKfS0_S0_Pfif:
	.zero		936


//--------------------- SYMBOLS --------------------------

	.type		.nv.reservedSmem.offset0,@object
	.size		.nv.reservedSmem.offset0,0x4
